//
// Generated by NVIDIA NVVM Compiler
//
// Compiler Build ID: CL-36424714
// Cuda compilation tools, release 13.0, V13.0.88
// Based on NVVM 20.0.0
//

.version 9.0
.target sm_100
.address_size 64

	// .globl	_Z23indexCalculation_threadPi
.extern .func  (.param .b32 func_retval0) vprintf
(
	.param .b64 vprintf_param_0,
	.param .b64 vprintf_param_1
)
;
.global .align 1 .b8 $str[38] = {107, 101, 114, 110, 101, 108, 32, 114, 117, 110, 110, 105, 110, 103, 44, 32, 102, 101, 116, 99, 104, 105, 110, 103, 32, 118, 105, 97, 32, 116, 104, 114, 101, 97, 100, 115, 10};
.global .align 1 .b8 $str$1[28] = {116, 104, 114, 101, 97, 100, 73, 100, 120, 32, 58, 32, 37, 100, 44, 32, 118, 97, 108, 117, 101, 58, 32, 37, 100, 32, 10};
.global .align 1 .b8 $str$2[40] = {107, 101, 114, 110, 101, 108, 32, 114, 117, 110, 110, 105, 110, 103, 44, 32, 102, 101, 116, 99, 104, 105, 110, 103, 32, 118, 105, 97, 32, 103, 114, 105, 100, 98, 108, 111, 99, 107, 10};
.global .align 1 .b8 $str$3[60] = {98, 108, 111, 99, 107, 73, 100, 120, 46, 120, 32, 58, 32, 37, 100, 44, 32, 116, 104, 114, 101, 97, 100, 73, 100, 120, 46, 120, 32, 58, 32, 37, 100, 44, 32, 111, 102, 102, 115, 101, 116, 32, 58, 32, 37, 100, 44, 32, 118, 97, 108, 117, 101, 32, 58, 32, 37, 100, 10};

.visible .entry _Z23indexCalculation_threadPi(
	.param .u64 .ptr .align 1 _Z23indexCalculation_threadPi_param_0
)
{
	.local .align 8 .b8 	__local_depot0[8];
	.reg .b64 	%SP;
	.reg .b64 	%SPL;
	.reg .b32 	%r<7>;
	.reg .b64 	%rd<11>;

	mov.u64 	%SPL, __local_depot0;
	cvta.local.u64 	%SP, %SPL;
	ld.param.u64 	%rd1, [_Z23indexCalculation_threadPi_param_0];
	cvta.to.global.u64 	%rd2, %rd1;
	add.u64 	%rd3, %SP, 0;
	add.u64 	%rd4, %SPL, 0;
	mov.u64 	%rd5, $str;
	cvta.global.u64 	%rd6, %rd5;
	{ // callseq 0, 0
	.param .b64 param0;
	st.param.b64 	[param0], %rd6;
	.param .b64 param1;
	st.param.b64 	[param1], 0;
	.param .b32 retval0;
	call.uni (retval0), 
	vprintf, 
	(
	param0, 
	param1
	);
	ld.param.b32 	%r1, [retval0];
	} // callseq 0
	mov.u32 	%r3, %tid.x;
	mul.wide.u32 	%rd7, %r3, 4;
	add.s64 	%rd8, %rd2, %rd7;
	ld.global.u32 	%r4, [%rd8];
	st.local.v2.u32 	[%rd4], {%r3, %r4};
	mov.u64 	%rd9, $str$1;
	cvta.global.u64 	%rd10, %rd9;
	{ // callseq 1, 0
	.param .b64 param0;
	st.param.b64 	[param0], %rd10;
	.param .b64 param1;
	st.param.b64 	[param1], %rd3;
	.param .b32 retval0;
	call.uni (retval0), 
	vprintf, 
	(
	param0, 
	param1
	);
	ld.param.b32 	%r5, [retval0];
	} // callseq 1
	ret;

}
	// .globl	_Z32indexCalculation_blockgridThreadPi
.visible .entry _Z32indexCalculation_blockgridThreadPi(
	.param .u64 .ptr .align 1 _Z32indexCalculation_blockgridThreadPi_param_0
)
{
	.local .align 16 .b8 	__local_depot1[16];
	.reg .b64 	%SP;
	.reg .b64 	%SPL;
	.reg .b32 	%r<11>;
	.reg .b64 	%rd<11>;

	mov.u64 	%SPL, __local_depot1;
	cvta.local.u64 	%SP, %SPL;
	ld.param.u64 	%rd1, [_Z32indexCalculation_blockgridThreadPi_param_0];
	cvta.to.global.u64 	%rd2, %rd1;
	add.u64 	%rd3, %SP, 0;
	add.u64 	%rd4, %SPL, 0;
	mov.u64 	%rd5, $str$2;
	cvta.global.u64 	%rd6, %rd5;
	{ // callseq 2, 0
	.param .b64 param0;
	st.param.b64 	[param0], %rd6;
	.param .b64 param1;
	st.param.b64 	[param1], 0;
	.param .b32 retval0;
	call.uni (retval0), 
	vprintf, 
	(
	param0, 
	param1
	);
	ld.param.b32 	%r1, [retval0];
	} // callseq 2
	mov.u32 	%r3, %tid.x;
	mov.u32 	%r4, %ntid.x;
	mov.u32 	%r5, %ctaid.x;
	mul.lo.s32 	%r6, %r4, %r5;
	add.s32 	%r7, %r6, %r3;
	mul.wide.s32 	%rd7, %r7, 4;
	add.s64 	%rd8, %rd2, %rd7;
	ld.global.u32 	%r8, [%rd8];
	st.local.v4.u32 	[%rd4], {%r5, %r3, %r6, %r8};
	mov.u64 	%rd9, $str$3;
	cvta.global.u64 	%rd10, %rd9;
	{ // callseq 3, 0
	.param .b64 param0;
	st.param.b64 	[param0], %rd10;
	.param .b64 param1;
	st.param.b64 	[param1], %rd3;
	.param .b32 retval0;
	call.uni (retval0), 
	vprintf, 
	(
	param0, 
	param1
	);
	ld.param.b32 	%r9, [retval0];
	} // callseq 3
	ret;

}


// ===== COMPILED SASS (sm_100) =====

	.target	sm_100

	.elftype	@"ET_EXEC"


//--------------------- .note.nv.tkinfo           --------------------------
	.section	.note.nv.tkinfo,"",@"SHT_NOTE"
	.sectionflags	@"SHF_NOTE_NV_TKINFO"
	.tkinfo
        /*0018*/ 	.word	0x00000002
        /*0030*/ 	.string	""
        /*0030*/ 	.string	"ptxas"
        /*0030*/ 	.string	"Cuda compilation tools, release 13.0, V13.0.88"
        /*0030*/ 	.string	"Build cuda_13.0.r13.0/compiler.36424714_0"
        /*0030*/ 	.string	"-arch sm_100 -m 64 "



//--------------------- .note.nv.cuinfo           --------------------------
	.section	.note.nv.cuinfo,"",@"SHT_NOTE"
	.sectionflags	@"SHF_NOTE_NV_CUINFO"
        /*0018*/ 	.short	0x0002
        /*001a*/ 	.short	0x0064
        /*001c*/ 	.short	0x0082
	.zero		2


//--------------------- .nv.info                  --------------------------
	.section	.nv.info,"",@"SHT_CUDA_INFO"
	.align	4


	//----- nvinfo : EIATTR_REGCOUNT
	.align		4
        /*0000*/ 	.byte	0x04, 0x2f
        /*0002*/ 	.short	(.L_5 - .L_4)
	.align		4
.L_4:
        /*0004*/ 	.word	index@(_Z23indexCalculation_threadPi)
        /*0008*/ 	.word	0x00000018


	//----- nvinfo : EIATTR_FRAME_SIZE
	.align		4
.L_5:
        /*000c*/ 	.byte	0x04, 0x11
        /*000e*/ 	.short	(.L_7 - .L_6)
	.align		4
.L_6:
        /*0010*/ 	.word	index@(_Z23indexCalculation_threadPi)
        /*0014*/ 	.word	0x00000008


	//----- nvinfo : EIATTR_REGCOUNT
	.align		4
.L_7:
        /*0018*/ 	.byte	0x04, 0x2f
        /*001a*/ 	.short	(.L_9 - .L_8)
	.align		4
.L_8:
        /*001c*/ 	.word	index@(_Z32indexCalculation_blockgridThreadPi)
        /*0020*/ 	.word	0x00000018


	//----- nvinfo : EIATTR_FRAME_SIZE
	.align		4
.L_9:
        /*0024*/ 	.byte	0x04, 0x11
        /*0026*/ 	.short	(.L_11 - .L_10)
	.align		4
.L_10:
        /*0028*/ 	.word	index@(_Z32indexCalculation_blockgridThreadPi)
        /*002c*/ 	.word	0x00000010


	//----- nvinfo : EIATTR_MIN_STACK_SIZE
	.align		4
.L_11:
        /*0030*/ 	.byte	0x04, 0x12
        /*0032*/ 	.short	(.L_13 - .L_12)
	.align		4
.L_12:
        /*0034*/ 	.word	index@(_Z32indexCalculation_blockgridThreadPi)
        /*0038*/ 	.word	0x00000010


	//----- nvinfo : EIATTR_MIN_STACK_SIZE
	.align		4
.L_13:
        /*003c*/ 	.byte	0x04, 0x12
        /*003e*/ 	.short	(.L_15 - .L_14)
	.align		4
.L_14:
        /*0040*/ 	.word	index@(_Z23indexCalculation_threadPi)
        /*0044*/ 	.word	0x00000008
.L_15:


//--------------------- .nv.compat                --------------------------
	.section	.nv.compat,"",@"SHT_CUDA_COMPAT_INFO"
	.align	4
        /*0000*/ 	.byte	0x02, 0x09, 0x00, 0x00, 0x02, 0x02, 0x01, 0x00, 0x02, 0x05, 0x05, 0x00, 0x03, 0x07, 0x01, 0x01
        /*0010*/ 	.byte	0x02, 0x03, 0x00, 0x00, 0x02, 0x06, 0x01, 0x00, 0x04, 0x0b, 0x08, 0x00, 0x09, 0x00, 0x00, 0x00
        /*0020*/ 	.byte	0x00, 0x00, 0x00, 0x00


//--------------------- .nv.info._Z32indexCalculation_blockgridThreadPi --------------------------
	.section	.nv.info._Z32indexCalculation_blockgridThreadPi,"",@"SHT_CUDA_INFO"
	.sectionflags	@""
	.align	4


	//----- nvinfo : EIATTR_CUDA_API_VERSION
	.align		4
        /*0000*/ 	.byte	0x04, 0x37
        /*0002*/ 	.short	(.L_17 - .L_16)
.L_16:
        /*0004*/ 	.word	0x00000082


	//----- nvinfo : EIATTR_KPARAM_INFO
	.align		4
.L_17:
        /*0008*/ 	.byte	0x04, 0x17
        /*000a*/ 	.short	(.L_19 - .L_18)
.L_18:
        /*000c*/ 	.word	0x00000000
        /*0010*/ 	.short	0x0000
        /*0012*/ 	.short	0x0000
        /*0014*/ 	.byte	0x00, 0xf5, 0x21, 0x00


	//----- nvinfo : EIATTR_SPARSE_MMA_MASK
	.align		4
.L_19:
        /*0018*/ 	.byte	0x03, 0x50
        /*001a*/ 	.short	0x0000


	//----- nvinfo : EIATTR_MAXREG_COUNT
	.align		4
        /*001c*/ 	.byte	0x03, 0x1b
        /*001e*/ 	.short	0x00ff


	//----- nvinfo : EIATTR_EXTERNS
	.align		4
        /*0020*/ 	.byte	0x04, 0x0f
        /*0022*/ 	.short	(.L_21 - .L_20)


	//   ....[0]....
	.align		4
.L_20:
        /*0024*/ 	.word	index@(vprintf)


	//----- nvinfo : EIATTR_MERCURY_ISA_VERSION
	.align		4
.L_21:
        /*0028*/ 	.byte	0x03, 0x5f
        /*002a*/ 	.short	0x0101


	//----- nvinfo : EIATTR_VRC_CTA_INIT_COUNT
	.align		4
        /*002c*/ 	.byte	0x02, 0x4a
	.zero		1
	.zero		1


	//----- nvinfo : EIATTR_SYSCALL_OFFSETS
	.align		4
        /*0030*/ 	.byte	0x04, 0x46
        /*0032*/ 	.short	(.L_23 - .L_22)


	//   ....[0]....
.L_22:
        /*0034*/ 	.word	0x000000e0


	//   ....[1]....
        /*0038*/ 	.word	0x000001f0


	//----- nvinfo : EIATTR_EXIT_INSTR_OFFSETS
	.align		4
.L_23:
        /*003c*/ 	.byte	0x04, 0x1c
        /*003e*/ 	.short	(.L_25 - .L_24)


	//   ....[0]....
.L_24:
        /*0040*/ 	.word	0x00000200


	//----- nvinfo : EIATTR_CBANK_PARAM_SIZE
	.align		4
.L_25:
        /*0044*/ 	.byte	0x03, 0x19
        /*0046*/ 	.short	0x0008


	//----- nvinfo : EIATTR_PARAM_CBANK
	.align		4
        /*0048*/ 	.byte	0x04, 0x0a
        /*004a*/ 	.short	(.L_27 - .L_26)
	.align		4
.L_26:
        /*004c*/ 	.word	index@(.nv.constant0._Z32indexCalculation_blockgridThreadPi)
        /*0050*/ 	.short	0x0380
        /*0052*/ 	.short	0x0008


	//----- nvinfo : EIATTR_SW_WAR
	.align		4
.L_27:
        /*0054*/ 	.byte	0x04, 0x36
        /*0056*/ 	.short	(.L_29 - .L_28)
.L_28:
        /*0058*/ 	.word	0x00000008
.L_29:


//--------------------- .nv.info._Z23indexCalculation_threadPi --------------------------
	.section	.nv.info._Z23indexCalculation_threadPi,"",@"SHT_CUDA_INFO"
	.sectionflags	@""
	.align	4


	//----- nvinfo : EIATTR_CUDA_API_VERSION
	.align		4
        /*0000*/ 	.byte	0x04, 0x37
        /*0002*/ 	.short	(.L_31 - .L_30)
.L_30:
        /*0004*/ 	.word	0x00000082


	//----- nvinfo : EIATTR_KPARAM_INFO
	.align		4
.L_31:
        /*0008*/ 	.byte	0x04, 0x17
        /*000a*/ 	.short	(.L_33 - .L_32)
.L_32:
        /*000c*/ 	.word	0x00000000
        /*0010*/ 	.short	0x0000
        /*0012*/ 	.short	0x0000
        /*0014*/ 	.byte	0x00, 0xf5, 0x21, 0x00


	//----- nvinfo : EIATTR_SPARSE_MMA_MASK
	.align		4
.L_33:
        /*0018*/ 	.byte	0x03, 0x50
        /*001a*/ 	.short	0x0000


	//----- nvinfo : EIATTR_MAXREG_COUNT
	.align		4
        /*001c*/ 	.byte	0x03, 0x1b
        /*001e*/ 	.short	0x00ff


	//----- nvinfo : EIATTR_EXTERNS
	.align		4
        /*0020*/ 	.byte	0x04, 0x0f
        /*0022*/ 	.short	(.L_35 - .L_34)


	//   ....[0]....
	.align		4
.L_34:
        /*0024*/ 	.word	index@(vprintf)


	//----- nvinfo : EIATTR_MERCURY_ISA_VERSION
	.align		4
.L_35:
        /*0028*/ 	.byte	0x03, 0x5f
        /*002a*/ 	.short	0x0101


	//----- nvinfo : EIATTR_VRC_CTA_INIT_COUNT
	.align		4
        /*002c*/ 	.byte	0x02, 0x4a
	.zero		1
	.zero		1


	//----- nvinfo : EIATTR_SYSCALL_OFFSETS
	.align		4
        /*0030*/ 	.byte	0x04, 0x46
        /*0032*/ 	.short	(.L_37 - .L_36)


	//   ....[0]....
.L_36:
        /*0034*/ 	.word	0x000000e0


	//   ....[1]....
        /*0038*/ 	.word	0x000001b0


	//----- nvinfo : EIATTR_EXIT_INSTR_OFFSETS
	.align		4
.L_37:
        /*003c*/ 	.byte	0x04, 0x1c
        /*003e*/ 	.short	(.L_39 - .L_38)


	//   ....[0]....
.L_38:
        /*0040*/ 	.word	0x000001c0


	//----- nvinfo : EIATTR_CBANK_PARAM_SIZE
	.align		4
.L_39:
        /*0044*/ 	.byte	0x03, 0x19
        /*0046*/ 	.short	0x0008


	//----- nvinfo : EIATTR_PARAM_CBANK
	.align		4
        /*0048*/ 	.byte	0x04, 0x0a
        /*004a*/ 	.short	(.L_41 - .L_40)
	.align		4
.L_40:
        /*004c*/ 	.word	index@(.nv.constant0._Z23indexCalculation_threadPi)
        /*0050*/ 	.short	0x0380
        /*0052*/ 	.short	0x0008


	//----- nvinfo : EIATTR_SW_WAR
	.align		4
.L_41:
        /*0054*/ 	.byte	0x04, 0x36
        /*0056*/ 	.short	(.L_43 - .L_42)
.L_42:
        /*0058*/ 	.word	0x00000008
.L_43:


//--------------------- .nv.callgraph             --------------------------
	.section	.nv.callgraph,"",@"SHT_CUDA_CALLGRAPH"
	.align	4
	.sectionentsize	8
	.align		4
        /*0000*/ 	.word	0x00000000
	.align		4
        /*0004*/ 	.word	0xffffffff
	.align		4
        /*0008*/ 	.word	index@(_Z32indexCalculation_blockgridThreadPi)
	.align		4
        /*000c*/ 	.word	index@(vprintf)
	.align		4
        /*0010*/ 	.word	index@(_Z23indexCalculation_threadPi)
	.align		4
        /*0014*/ 	.word	index@(vprintf)
	.align		4
        /*0018*/ 	.word	0x00000000
	.align		4
        /*001c*/ 	.word	0xfffffffe
	.align		4
        /*0020*/ 	.word	0x00000000
	.align		4
        /*0024*/ 	.word	0xfffffffd
	.align		4
        /*0028*/ 	.word	0x00000000
	.align		4
        /*002c*/ 	.word	0xfffffffc


//--------------------- .nv.constant4             --------------------------
	.section	.nv.constant4,"a",@progbits
	.align	8
	.align		8
.nv.constant4:
        /*0000*/ 	.dword	vprintf
	.align		8
        /*0008*/ 	.dword	$str
	.align		8
        /*0010*/ 	.dword	$str$1
	.align		8
        /*0018*/ 	.dword	$str$2
	.align		8
        /*0020*/ 	.dword	$str$3


//--------------------- .text._Z32indexCalculation_blockgridThreadPi --------------------------
	.section	.text._Z32indexCalculation_blockgridThreadPi,"ax",@progbits
	.align	128
        .global         _Z32indexCalculation_blockgridThreadPi
        .type           _Z32indexCalculation_blockgridThreadPi,@function
        .size           _Z32indexCalculation_blockgridThreadPi,(.L_x_6 - _Z32indexCalculation_blockgridThreadPi)
        .other          _Z32indexCalculation_blockgridThreadPi,@"STO_CUDA_ENTRY STV_DEFAULT"
_Z32indexCalculation_blockgridThreadPi:
.text._Z32indexCalculation_blockgridThreadPi:
[----:B------:R-:W0:Y:S01]  /*0000*/  LDC R1, c[0x0][0x37c] ;  /* 0x0000df00ff017b82 */ /* 0x000e220000000800 */
[----:B------:R-:W-:Y:S01]  /*0010*/  MOV R17, 0x0 ;  /* 0x0000000000117802 */ /* 0x000fe20000000f00 */
[----:B------:R-:W1:Y:S01]  /*0020*/  LDCU UR4, c[0x0][0x2f8] ;  /* 0x00005f00ff0477ac */ /* 0x000e620008000800 */
[----:B0-----:R-:W-:Y:S01]  /*0030*/  VIADD R1, R1, 0xfffffff0 ;  /* 0xfffffff001017836 */ /* 0x001fe20000000000 */
[----:B------:R-:W-:-:S04]  /*0040*/  CS2R R6, SRZ ;  /* 0x0000000000067805 */ /* 0x000fc8000001ff00 */
[----:B------:R0:W2:Y:S01]  /*0050*/  LDC.64 R8, c[0x4][R17] ;  /* 0x0100000011087b82 */ /* 0x0000a20000000a00 */
[----:B------:R-:W3:Y:S01]  /*0060*/  LDCU.64 UR6, c[0x4][0x18] ;  /* 0x01000300ff0677ac */ /* 0x000ee20008000a00 */
[----:B------:R-:W4:Y:S01]  /*0070*/  LDCU UR5, c[0x0][0x2fc] ;  /* 0x00005f80ff0577ac */ /* 0x000f220008000800 */
[----:B------:R-:W0:Y:S01]  /*0080*/  LDCU.64 UR36, c[0x0][0x358] ;  /* 0x00006b00ff2477ac */ /* 0x000e220008000a00 */
[----:B-1----:R-:W-:Y:S01]  /*0090*/  IADD3 R16, P0, PT, R1, UR4, RZ ;  /* 0x0000000401107c10 */ /* 0x002fe2000ff1e0ff */
[----:B---3--:R-:W-:Y:S01]  /*00a0*/  IMAD.U32 R4, RZ, RZ, UR6 ;  /* 0x00000006ff047e24 */ /* 0x008fe2000f8e00ff */
[----:B------:R-:W-:-:S03]  /*00b0*/  MOV R5, UR7 ;  /* 0x0000000700057c02 */ /* 0x000fc60008000f00 */
[----:B0---4-:R-:W-:-:S08]  /*00c0*/  IMAD.X R2, RZ, RZ, UR5, P0 ;  /* 0x00000005ff027e24 */ /* 0x011fd000080e06ff */
[----:B------:R-:W-:-:S07]  /*00d0*/  LEPC R20, `(.L_x_0) ;  /* 0x000000001014794e */ /* 0x000fce0000000000 */
[----:B--2---:R-:W-:Y:S05]  /*00e0*/  CALL.ABS.NOINC R8 ;  /* 0x0000000008007343 */ /* 0x004fea0003c00000 */
.L_x_0:
[----:B------:R-:W0:Y:S01]  /*00f0*/  S2R R8, SR_CTAID.X ;  /* 0x0000000000087919 */ /* 0x000e220000002500 */
[----:B------:R-:W0:Y:S01]  /*0100*/  LDCU UR4, c[0x0][0x360] ;  /* 0x00006c00ff0477ac */ /* 0x000e220008000800 */
[----:B------:R-:W1:Y:S01]  /*0110*/  LDC.64 R12, c[0x0][0x380] ;  /* 0x0000e000ff0c7b82 */ /* 0x000e620000000a00 */
[----:B------:R-:W2:Y:S01]  /*0120*/  S2R R9, SR_TID.X ;  /* 0x0000000000097919 */ /* 0x000ea20000002100 */
[----:B0-----:R-:W-:-:S06]  /*0130*/  IMAD R10, R8, UR4, RZ ;  /* 0x00000004080a7c24 */ /* 0x001fcc000f8e02ff */
[----:B------:R0:W3:Y:S01]  /*0140*/  LDC.64 R14, c[0x4][R17] ;  /* 0x01000000110e7b82 */ /* 0x0000e20000000a00 */
[----:B------:R-:W4:Y:S01]  /*0150*/  LDCU.64 UR4, c[0x4][0x20] ;  /* 0x01000400ff0477ac */ /* 0x000f220008000a00 */
[----:B--2---:R-:W-:-:S05]  /*0160*/  IADD3 R3, PT, PT, R10, R9, RZ ;  /* 0x000000090a037210 */ /* 0x004fca0007ffe0ff */
[----:B-1----:R-:W-:-:S05]  /*0170*/  IMAD.WIDE R12, R3, 0x4, R12 ;  /* 0x00000004030c7825 */ /* 0x002fca00078e020c */
[----:B------:R-:W2:Y:S01]  /*0180*/  LDG.E R11, desc[UR36][R12.64] ;  /* 0x000000240c0b7981 */ /* 0x000ea2000c1e1900 */
[----:B------:R-:W-:Y:S01]  /*0190*/  IMAD.MOV.U32 R6, RZ, RZ, R16 ;  /* 0x000000ffff067224 */ /* 0x000fe200078e0010 */
[----:B------:R-:W-:Y:S01]  /*01a0*/  MOV R7, R2 ;  /* 0x0000000200077202 */ /* 0x000fe20000000f00 */
[----:B----4-:R-:W-:Y:S01]  /*01b0*/  IMAD.U32 R4, RZ, RZ, UR4 ;  /* 0x00000004ff047e24 */ /* 0x010fe2000f8e00ff */
[----:B------:R-:W-:Y:S01]  /*01c0*/  MOV R5, UR5 ;  /* 0x0000000500057c02 */ /* 0x000fe20008000f00 */
[----:B--23--:R0:W-:Y:S06]  /*01d0*/  STL.128 [R1], R8 ;  /* 0x0000000801007387 */ /* 0x00c1ec0000100c00 */
[----:B------:R-:W-:-:S07]  /*01e0*/  LEPC R20, `(.L_x_1) ;  /* 0x000000001014794e */ /* 0x000fce0000000000 */
[----:B0-----:R-:W-:Y:S05]  /*01f0*/  CALL.ABS.NOINC R14 ;  /* 0x000000000e007343 */ /* 0x001fea0003c00000 */
.L_x_1:
[----:B------:R-:W-:Y:S05]  /*0200*/  EXIT ;  /* 0x000000000000794d */ /* 0x000fea0003800000 */
.L_x_2:
[----:B------:R-:W-:-:S00]  /*0210*/  BRA `(.L_x_2) ;  /* 0xfffffffc00fc7947 */ /* 0x000fc0000383ffff */
[----:B------:R-:W-:-:S00]  /*0220*/  NOP ;  /* 0x0000000000007918 */ /* 0x000fc00000000000 */
        /* <DEDUP_REMOVED lines=13> */
.L_x_6:


//--------------------- .text._Z23indexCalculation_threadPi --------------------------
	.section	.text._Z23indexCalculation_threadPi,"ax",@progbits
	.align	128
        .global         _Z23indexCalculation_threadPi
        .type           _Z23indexCalculation_threadPi,@function
        .size           _Z23indexCalculation_threadPi,(.L_x_7 - _Z23indexCalculation_threadPi)
        .other          _Z23indexCalculation_threadPi,@"STO_CUDA_ENTRY STV_DEFAULT"
_Z23indexCalculation_threadPi:
.text._Z23indexCalculation_threadPi:
        /* <DEDUP_REMOVED lines=15> */
.L_x_3:
[----:B------:R-:W0:Y:S01]  /*00f0*/  S2R R10, SR_TID.X ;  /* 0x00000000000a7919 */ /* 0x000e220000002100 */
[----:B------:R-:W0:Y:S01]  /*0100*/  LDC.64 R8, c[0x0][0x380] ;  /* 0x0000e000ff087b82 */ /* 0x000e220000000a00 */
[----:B------:R-:W1:Y:S01]  /*0110*/  LDCU.64 UR4, c[0x4][0x10] ;  /* 0x01000200ff0477ac */ /* 0x000e620008000a00 */
[----:B0-----:R-:W-:-:S05]  /*0120*/  IMAD.WIDE.U32 R8, R10, 0x4, R8 ;  /* 0x000000040a087825 */ /* 0x001fca00078e0008 */
[----:B------:R-:W2:Y:S01]  /*0130*/  LDG.E R11, desc[UR36][R8.64] ;  /* 0x00000024080b7981 */ /* 0x000ea2000c1e1900 */
[----:B------:R0:W3:Y:S01]  /*0140*/  LDC.64 R12, c[0x4][R17] ;  /* 0x01000000110c7b82 */ /* 0x0000e20000000a00 */
[----:B-1----:R-:W-:Y:S01]  /*0150*/  IMAD.U32 R4, RZ, RZ, UR4 ;  /* 0x00000004ff047e24 */ /* 0x002fe2000f8e00ff */
[----:B------:R-:W-:Y:S01]  /*0160*/  MOV R5, UR5 ;  /* 0x0000000500057c02 */ /* 0x000fe20008000f00 */
[----:B------:R-:W-:Y:S01]  /*0170*/  IMAD.MOV.U32 R6, RZ, RZ, R2 ;  /* 0x000000ffff067224 */ /* 0x000fe200078e0002 */
[----:B------:R-:W-:Y:S01]  /*0180*/  MOV R7, R16 ;  /* 0x0000001000077202 */ /* 0x000fe20000000f00 */
[----:B--23--:R0:W-:Y:S06]  /*0190*/  STL.64 [R1], R10 ;  /* 0x0000000a01007387 */ /* 0x00c1ec0000100a00 */
[----:B------:R-:W-:-:S07]  /*01a0*/  LEPC R20, `(.L_x_4) ;  /* 0x000000001014794e */ /* 0x000fce0000000000 */
[----:B0-----:R-:W-:Y:S05]  /*01b0*/  CALL.ABS.NOINC R12 ;  /* 0x000000000c007343 */ /* 0x001fea0003c00000 */
.L_x_4:
[----:B------:R-:W-:Y:S05]  /*01c0*/  EXIT ;  /* 0x000000000000794d */ /* 0x000fea0003800000 */
.L_x_5:
        /* <DEDUP_REMOVED lines=11> */
.L_x_7:


//--------------------- .nv.global.init           --------------------------
	.section	.nv.global.init,"aw",@progbits
.nv.global.init:
	.type		$str$1,@object
	.size		$str$1,($str - $str$1)
$str$1:
        /*0000*/ 	.byte	0x74, 0x68, 0x72, 0x65, 0x61, 0x64, 0x49, 0x64, 0x78, 0x20, 0x3a, 0x20, 0x25, 0x64, 0x2c, 0x20
        /*0010*/ 	.byte	0x76, 0x61, 0x6c, 0x75, 0x65, 0x3a, 0x20, 0x25, 0x64, 0x20, 0x0a, 0x00
	.type		$str,@object
	.size		$str,($str$2 - $str)
$str:
        /*001c*/ 	.byte	0x6b, 0x65, 0x72, 0x6e, 0x65, 0x6c, 0x20, 0x72, 0x75, 0x6e, 0x6e, 0x69, 0x6e, 0x67, 0x2c, 0x20
        /*002c*/ 	.byte	0x66, 0x65, 0x74, 0x63, 0x68, 0x69, 0x6e, 0x67, 0x20, 0x76, 0x69, 0x61, 0x20, 0x74, 0x68, 0x72
        /*003c*/ 	.byte	0x65, 0x61, 0x64, 0x73, 0x0a, 0x00
	.type		$str$2,@object
	.size		$str$2,($str$3 - $str$2)
$str$2:
        /*0042*/ 	.byte	0x6b, 0x65, 0x72, 0x6e, 0x65, 0x6c, 0x20, 0x72, 0x75, 0x6e, 0x6e, 0x69, 0x6e, 0x67, 0x2c, 0x20
        /*0052*/ 	.byte	0x66, 0x65, 0x74, 0x63, 0x68, 0x69, 0x6e, 0x67, 0x20, 0x76, 0x69, 0x61, 0x20, 0x67, 0x72, 0x69
        /*0062*/ 	.byte	0x64, 0x62, 0x6c, 0x6f, 0x63, 0x6b, 0x0a, 0x00
	.type		$str$3,@object
	.size		$str$3,(.L_3 - $str$3)
$str$3:
        /*006a*/ 	.byte	0x62, 0x6c, 0x6f, 0x63, 0x6b, 0x49, 0x64, 0x78, 0x2e, 0x78, 0x20, 0x3a, 0x20, 0x25, 0x64, 0x2c
        /*007a*/ 	.byte	0x20, 0x74, 0x68, 0x72, 0x65, 0x61, 0x64, 0x49, 0x64, 0x78, 0x2e, 0x78, 0x20, 0x3a, 0x20, 0x25
        /*008a*/ 	.byte	0x64, 0x2c, 0x20, 0x6f, 0x66, 0x66, 0x73, 0x65, 0x74, 0x20, 0x3a, 0x20, 0x25, 0x64, 0x2c, 0x20
        /*009a*/ 	.byte	0x76, 0x61, 0x6c, 0x75, 0x65, 0x20, 0x3a, 0x20, 0x25, 0x64, 0x0a, 0x00
.L_3:


//--------------------- .nv.shared.reserved.0     --------------------------
	.section	.nv.shared.reserved.0,"aw",@nobits
	.weak		__nv_reservedSMEM_offset_0_alias
	.size		__nv_reservedSMEM_offset_0_alias, 0, 64
	.other		__nv_reservedSMEM_offset_0_alias,@"STO_CUDA_RESERVED_SHARED STV_DEFAULT"
__nv_reservedSMEM_offset_0_alias:
	.zero		0
	.zero		64


//--------------------- .nv.constant0._Z32indexCalculation_blockgridThreadPi --------------------------
	.section	.nv.constant0._Z32indexCalculation_blockgridThreadPi,"a",@progbits
	.sectionflags	@""
	.align	4
.nv.constant0._Z32indexCalculation_blockgridThreadPi:
	.zero		904


//--------------------- .nv.constant0._Z23indexCalculation_threadPi --------------------------
	.section	.nv.constant0._Z23indexCalculation_threadPi,"a",@progbits
	.sectionflags	@""
	.align	4
.nv.constant0._Z23indexCalculation_threadPi:
	.zero		904


//--------------------- SYMBOLS --------------------------

	.type		.nv.reservedSmem.offset0,@object
	.size		.nv.reservedSmem.offset0,0x4
	.type		vprintf,@function
